//
// Generated by NVIDIA NVVM Compiler
//
// Compiler Build ID: CL-36424714
// Cuda compilation tools, release 13.0, V13.0.88
// Based on NVVM 20.0.0
//

.version 9.0
.target sm_100
.address_size 64

	// .globl	_Z17oddEvenSortKernelPiii

.visible .entry _Z17oddEvenSortKernelPiii(
	.param .u64 .ptr .align 1 _Z17oddEvenSortKernelPiii_param_0,
	.param .u32 _Z17oddEvenSortKernelPiii_param_1,
	.param .u32 _Z17oddEvenSortKernelPiii_param_2
)
{
	.reg .pred 	%p<9>;
	.reg .b32 	%r<16>;
	.reg .b64 	%rd<7>;

	ld.param.u64 	%rd4, [_Z17oddEvenSortKernelPiii_param_0];
	ld.param.u32 	%r7, [_Z17oddEvenSortKernelPiii_param_1];
	ld.param.u32 	%r6, [_Z17oddEvenSortKernelPiii_param_2];
	cvta.to.global.u64 	%rd1, %rd4;
	mov.u32 	%r8, %tid.x;
	mov.u32 	%r9, %ctaid.x;
	mov.u32 	%r10, %ntid.x;
	mad.lo.s32 	%r1, %r9, %r10, %r8;
	add.s32 	%r11, %r7, -1;
	setp.ge.s32 	%p1, %r1, %r11;
	@%p1 bra 	$L__BB0_7;
	and.b32  	%r12, %r6, 1;
	setp.eq.b32 	%p2, %r12, 1;
	not.pred 	%p3, %p2;
	and.b32  	%r13, %r1, -2147483647;
	setp.ne.s32 	%p4, %r13, 1;
	or.pred  	%p5, %p4, %p3;
	@%p5 bra 	$L__BB0_4;
	mul.wide.u32 	%rd5, %r1, 4;
	add.s64 	%rd2, %rd1, %rd5;
	ld.global.u32 	%r2, [%rd2];
	ld.global.u32 	%r3, [%rd2+4];
	setp.le.s32 	%p6, %r2, %r3;
	@%p6 bra 	$L__BB0_4;
	st.global.u32 	[%rd2], %r3;
	st.global.u32 	[%rd2+4], %r2;
$L__BB0_4:
	or.b32  	%r14, %r6, %r1;
	and.b32  	%r15, %r14, 1;
	setp.eq.b32 	%p7, %r15, 1;
	@%p7 bra 	$L__BB0_7;
	mul.wide.s32 	%rd6, %r1, 4;
	add.s64 	%rd3, %rd1, %rd6;
	ld.global.u32 	%r4, [%rd3];
	ld.global.u32 	%r5, [%rd3+4];
	setp.le.s32 	%p8, %r4, %r5;
	@%p8 bra 	$L__BB0_7;
	st.global.u32 	[%rd3], %r5;
	st.global.u32 	[%rd3+4], %r4;
$L__BB0_7:
	ret;

}


// ===== COMPILED SASS (sm_100) =====

	.target	sm_100

	.elftype	@"ET_EXEC"


//--------------------- .note.nv.tkinfo           --------------------------
	.section	.note.nv.tkinfo,"",@"SHT_NOTE"
	.sectionflags	@"SHF_NOTE_NV_TKINFO"
	.tkinfo
        /*0018*/ 	.word	0x00000002
        /*0030*/ 	.string	""
        /*0030*/ 	.string	"ptxas"
        /*0030*/ 	.string	"Cuda compilation tools, release 13.0, V13.0.88"
        /*0030*/ 	.string	"Build cuda_13.0.r13.0/compiler.36424714_0"
        /*0030*/ 	.string	"-arch sm_100 -m 64 "



//--------------------- .note.nv.cuinfo           --------------------------
	.section	.note.nv.cuinfo,"",@"SHT_NOTE"
	.sectionflags	@"SHF_NOTE_NV_CUINFO"
        /*0018*/ 	.short	0x0002
        /*001a*/ 	.short	0x0064
        /*001c*/ 	.short	0x0082
	.zero		2


//--------------------- .nv.info                  --------------------------
	.section	.nv.info,"",@"SHT_CUDA_INFO"
	.align	4


	//----- nvinfo : EIATTR_REGCOUNT
	.align		4
        /*0000*/ 	.byte	0x04, 0x2f
        /*0002*/ 	.short	(.L_1 - .L_0)
	.align		4
.L_0:
        /*0004*/ 	.word	index@(_Z17oddEvenSortKernelPiii)
        /*0008*/ 	.word	0x0000000a


	//----- nvinfo : EIATTR_FRAME_SIZE
	.align		4
.L_1:
        /*000c*/ 	.byte	0x04, 0x11
        /*000e*/ 	.short	(.L_3 - .L_2)
	.align		4
.L_2:
        /*0010*/ 	.word	index@(_Z17oddEvenSortKernelPiii)
        /*0014*/ 	.word	0x00000000


	//----- nvinfo : EIATTR_MIN_STACK_SIZE
	.align		4
.L_3:
        /*0018*/ 	.byte	0x04, 0x12
        /*001a*/ 	.short	(.L_5 - .L_4)
	.align		4
.L_4:
        /*001c*/ 	.word	index@(_Z17oddEvenSortKernelPiii)
        /*0020*/ 	.word	0x00000000
.L_5:


//--------------------- .nv.compat                --------------------------
	.section	.nv.compat,"",@"SHT_CUDA_COMPAT_INFO"
	.align	4
        /*0000*/ 	.byte	0x02, 0x09, 0x00, 0x00, 0x02, 0x02, 0x01, 0x00, 0x02, 0x05, 0x05, 0x00, 0x03, 0x07, 0x01, 0x01
        /*0010*/ 	.byte	0x02, 0x03, 0x00, 0x00, 0x02, 0x06, 0x01, 0x00, 0x04, 0x0b, 0x08, 0x00, 0x09, 0x00, 0x00, 0x00
        /*0020*/ 	.byte	0x00, 0x00, 0x00, 0x00


//--------------------- .nv.info._Z17oddEvenSortKernelPiii --------------------------
	.section	.nv.info._Z17oddEvenSortKernelPiii,"",@"SHT_CUDA_INFO"
	.sectionflags	@""
	.align	4


	//----- nvinfo : EIATTR_CUDA_API_VERSION
	.align		4
        /*0000*/ 	.byte	0x04, 0x37
        /*0002*/ 	.short	(.L_7 - .L_6)
.L_6:
        /*0004*/ 	.word	0x00000082


	//----- nvinfo : EIATTR_KPARAM_INFO
	.align		4
.L_7:
        /*0008*/ 	.byte	0x04, 0x17
        /*000a*/ 	.short	(.L_9 - .L_8)
.L_8:
        /*000c*/ 	.word	0x00000000
        /*0010*/ 	.short	0x0002
        /*0012*/ 	.short	0x000c
        /*0014*/ 	.byte	0x00, 0xf0, 0x11, 0x00


	//----- nvinfo : EIATTR_KPARAM_INFO
	.align		4
.L_9:
        /*0018*/ 	.byte	0x04, 0x17
        /*001a*/ 	.short	(.L_11 - .L_10)
.L_10:
        /*001c*/ 	.word	0x00000000
        /*0020*/ 	.short	0x0001
        /*0022*/ 	.short	0x0008
        /*0024*/ 	.byte	0x00, 0xf0, 0x11, 0x00


	//----- nvinfo : EIATTR_KPARAM_INFO
	.align		4
.L_11:
        /*0028*/ 	.byte	0x04, 0x17
        /*002a*/ 	.short	(.L_13 - .L_12)
.L_12:
        /*002c*/ 	.word	0x00000000
        /*0030*/ 	.short	0x0000
        /*0032*/ 	.short	0x0000
        /*0034*/ 	.byte	0x00, 0xf5, 0x21, 0x00


	//----- nvinfo : EIATTR_SPARSE_MMA_MASK
	.align		4
.L_13:
        /*0038*/ 	.byte	0x03, 0x50
        /*003a*/ 	.short	0x0000


	//----- nvinfo : EIATTR_MAXREG_COUNT
	.align		4
        /*003c*/ 	.byte	0x03, 0x1b
        /*003e*/ 	.short	0x00ff


	//----- nvinfo : EIATTR_MERCURY_ISA_VERSION
	.align		4
        /*0040*/ 	.byte	0x03, 0x5f
        /*0042*/ 	.short	0x0101


	//----- nvinfo : EIATTR_VRC_CTA_INIT_COUNT
	.align		4
        /*0044*/ 	.byte	0x02, 0x4a
	.zero		1
	.zero		1


	//----- nvinfo : EIATTR_EXIT_INSTR_OFFSETS
	.align		4
        /*0048*/ 	.byte	0x04, 0x1c
        /*004a*/ 	.short	(.L_15 - .L_14)


	//   ....[0]....
.L_14:
        /*004c*/ 	.word	0x00000080


	//   ....[1]....
        /*0050*/ 	.word	0x000001b0


	//   ....[2]....
        /*0054*/ 	.word	0x00000210


	//   ....[3]....
        /*0058*/ 	.word	0x00000240


	//----- nvinfo : EIATTR_CRS_STACK_SIZE
	.align		4
.L_15:
        /*005c*/ 	.byte	0x04, 0x1e
        /*005e*/ 	.short	(.L_17 - .L_16)
.L_16:
        /*0060*/ 	.word	0x00000000


	//----- nvinfo : EIATTR_CBANK_PARAM_SIZE
	.align		4
.L_17:
        /*0064*/ 	.byte	0x03, 0x19
        /*0066*/ 	.short	0x0010


	//----- nvinfo : EIATTR_PARAM_CBANK
	.align		4
        /*0068*/ 	.byte	0x04, 0x0a
        /*006a*/ 	.short	(.L_19 - .L_18)
	.align		4
.L_18:
        /*006c*/ 	.word	index@(.nv.constant0._Z17oddEvenSortKernelPiii)
        /*0070*/ 	.short	0x0380
        /*0072*/ 	.short	0x0010


	//----- nvinfo : EIATTR_SW_WAR
	.align		4
.L_19:
        /*0074*/ 	.byte	0x04, 0x36
        /*0076*/ 	.short	(.L_21 - .L_20)
.L_20:
        /*0078*/ 	.word	0x00000008
.L_21:


//--------------------- .nv.callgraph             --------------------------
	.section	.nv.callgraph,"",@"SHT_CUDA_CALLGRAPH"
	.align	4
	.sectionentsize	8
	.align		4
        /*0000*/ 	.word	0x00000000
	.align		4
        /*0004*/ 	.word	0xffffffff
	.align		4
        /*0008*/ 	.word	0x00000000
	.align		4
        /*000c*/ 	.word	0xfffffffe
	.align		4
        /*0010*/ 	.word	0x00000000
	.align		4
        /*0014*/ 	.word	0xfffffffd
	.align		4
        /*0018*/ 	.word	0x00000000
	.align		4
        /*001c*/ 	.word	0xfffffffc


//--------------------- .text._Z17oddEvenSortKernelPiii --------------------------
	.section	.text._Z17oddEvenSortKernelPiii,"ax",@progbits
	.align	128
        .global         _Z17oddEvenSortKernelPiii
        .type           _Z17oddEvenSortKernelPiii,@function
        .size           _Z17oddEvenSortKernelPiii,(.L_x_3 - _Z17oddEvenSortKernelPiii)
        .other          _Z17oddEvenSortKernelPiii,@"STO_CUDA_ENTRY STV_DEFAULT"
_Z17oddEvenSortKernelPiii:
.text._Z17oddEvenSortKernelPiii:
[----:B------:R-:W-:Y:S01]  /*0000*/  LDC R1, c[0x0][0x37c] ;  /* 0x0000df00ff017b82 */ /* 0x000fe20000000800 */
[----:B------:R-:W0:Y:S07]  /*0010*/  S2R R5, SR_TID.X ;  /* 0x0000000000057919 */ /* 0x000e2e0000002100 */
[----:B------:R-:W0:Y:S01]  /*0020*/  S2UR UR5, SR_CTAID.X ;  /* 0x00000000000579c3 */ /* 0x000e220000002500 */
[----:B------:R-:W1:Y:S07]  /*0030*/  LDCU UR4, c[0x0][0x388] ;  /* 0x00007100ff0477ac */ /* 0x000e6e0008000800 */
[----:B------:R-:W0:Y:S01]  /*0040*/  LDC R0, c[0x0][0x360] ;  /* 0x0000d800ff007b82 */ /* 0x000e220000000800 */
[----:B-1----:R-:W-:Y:S01]  /*0050*/  UIADD3 UR4, UPT, UPT, UR4, -0x1, URZ ;  /* 0xffffffff04047890 */ /* 0x002fe2000fffe0ff */
[----:B0-----:R-:W-:-:S05]  /*0060*/  IMAD R5, R0, UR5, R5 ;  /* 0x0000000500057c24 */ /* 0x001fca000f8e0205 */
[----:B------:R-:W-:-:S13]  /*0070*/  ISETP.GE.AND P0, PT, R5, UR4, PT ;  /* 0x0000000405007c0c */ /* 0x000fda000bf06270 */
[----:B------:R-:W-:Y:S05]  /*0080*/  @P0 EXIT ;  /* 0x000000000000094d */ /* 0x000fea0003800000 */
[----:B------:R-:W0:Y:S01]  /*0090*/  LDC R0, c[0x0][0x38c] ;  /* 0x0000e300ff007b82 */ /* 0x000e220000000800 */
[C---:B------:R-:W-:Y:S01]  /*00a0*/  LOP3.LUT R3, R5.reuse, 0x80000001, RZ, 0xc0, !PT ;  /* 0x8000000105037812 */ /* 0x040fe200078ec0ff */
[----:B------:R-:W1:Y:S01]  /*00b0*/  LDCU.64 UR4, c[0x0][0x358] ;  /* 0x00006b00ff0477ac */ /* 0x000e620008000a00 */
[----:B------:R-:W-:Y:S01]  /*00c0*/  BSSY.RECONVERGENT B0, `(.L_x_0) ;  /* 0x000000e000007945 */ /* 0x000fe20003800200 */
[----:B0-----:R-:W-:Y:S02]  /*00d0*/  LOP3.LUT R2, R0, 0x1, RZ, 0xc0, !PT ;  /* 0x0000000100027812 */ /* 0x001fe400078ec0ff */
[----:B------:R-:W-:Y:S02]  /*00e0*/  LOP3.LUT R0, R5, 0x1, R0, 0xc8, !PT ;  /* 0x0000000105007812 */ /* 0x000fe400078ec800 */
[----:B------:R-:W-:Y:S02]  /*00f0*/  ISETP.NE.U32.AND P0, PT, R2, 0x1, PT ;  /* 0x000000010200780c */ /* 0x000fe40003f05070 */
[----:B------:R-:W-:-:S02]  /*0100*/  ISETP.NE.U32.AND P1, PT, R0, 0x1, PT ;  /* 0x000000010000780c */ /* 0x000fc40003f25070 */
[----:B------:R-:W-:-:S13]  /*0110*/  ISETP.NE.OR P0, PT, R3, 0x1, P0 ;  /* 0x000000010300780c */ /* 0x000fda0000705670 */
[----:B-1----:R-:W-:Y:S05]  /*0120*/  @P0 BRA `(.L_x_1) ;  /* 0x00000000001c0947 */ /* 0x002fea0003800000 */
[----:B------:R-:W0:Y:S02]  /*0130*/  LDC.64 R2, c[0x0][0x380] ;  /* 0x0000e000ff027b82 */ /* 0x000e240000000a00 */
[----:B0-----:R-:W-:-:S05]  /*0140*/  IMAD.WIDE.U32 R2, R5, 0x4, R2 ;  /* 0x0000000405027825 */ /* 0x001fca00078e0002 */
[----:B------:R-:W2:Y:S04]  /*0150*/  LDG.E R7, desc[UR4][R2.64] ;  /* 0x0000000402077981 */ /* 0x000ea8000c1e1900 */
[----:B------:R-:W2:Y:S02]  /*0160*/  LDG.E R0, desc[UR4][R2.64+0x4] ;  /* 0x0000040402007981 */ /* 0x000ea4000c1e1900 */
[----:B--2---:R-:W-:-:S13]  /*0170*/  ISETP.GT.AND P0, PT, R7, R0, PT ;  /* 0x000000000700720c */ /* 0x004fda0003f04270 */
[----:B------:R0:W-:Y:S04]  /*0180*/  @P0 STG.E desc[UR4][R2.64], R0 ;  /* 0x0000000002000986 */ /* 0x0001e8000c101904 */
[----:B------:R0:W-:Y:S02]  /*0190*/  @P0 STG.E desc[UR4][R2.64+0x4], R7 ;  /* 0x0000040702000986 */ /* 0x0001e4000c101904 */
.L_x_1:
[----:B------:R-:W-:Y:S05]  /*01a0*/  BSYNC.RECONVERGENT B0 ;  /* 0x0000000000007941 */ /* 0x000fea0003800200 */
.L_x_0:
[----:B------:R-:W-:Y:S05]  /*01b0*/  @!P1 EXIT ;  /* 0x000000000000994d */ /* 0x000fea0003800000 */
[----:B0-----:R-:W0:Y:S02]  /*01c0*/  LDC.64 R2, c[0x0][0x380] ;  /* 0x0000e000ff027b82 */ /* 0x001e240000000a00 */
[----:B0-----:R-:W-:-:S05]  /*01d0*/  IMAD.WIDE R2, R5, 0x4, R2 ;  /* 0x0000000405027825 */ /* 0x001fca00078e0202 */
[----:B------:R-:W2:Y:S04]  /*01e0*/  LDG.E R5, desc[UR4][R2.64] ;  /* 0x0000000402057981 */ /* 0x000ea8000c1e1900 */
[----:B------:R-:W2:Y:S02]  /*01f0*/  LDG.E R0, desc[UR4][R2.64+0x4] ;  /* 0x0000040402007981 */ /* 0x000ea4000c1e1900 */
[----:B--2---:R-:W-:-:S13]  /*0200*/  ISETP.GT.AND P0, PT, R5, R0, PT ;  /* 0x000000000500720c */ /* 0x004fda0003f04270 */
[----:B------:R-:W-:Y:S05]  /*0210*/  @!P0 EXIT ;  /* 0x000000000000894d */ /* 0x000fea0003800000 */
[----:B------:R-:W-:Y:S04]  /*0220*/  STG.E desc[UR4][R2.64], R0 ;  /* 0x0000000002007986 */ /* 0x000fe8000c101904 */
[----:B------:R-:W-:Y:S01]  /*0230*/  STG.E desc[UR4][R2.64+0x4], R5 ;  /* 0x0000040502007986 */ /* 0x000fe2000c101904 */
[----:B------:R-:W-:Y:S05]  /*0240*/  EXIT ;  /* 0x000000000000794d */ /* 0x000fea0003800000 */
.L_x_2:
[----:B------:R-:W-:-:S00]  /*0250*/  BRA `(.L_x_2) ;  /* 0xfffffffc00fc7947 */ /* 0x000fc0000383ffff */
[----:B------:R-:W-:-:S00]  /*0260*/  NOP ;  /* 0x0000000000007918 */ /* 0x000fc00000000000 */
        /* <DEDUP_REMOVED lines=9> */
.L_x_3:


//--------------------- .nv.shared.reserved.0     --------------------------
	.section	.nv.shared.reserved.0,"aw",@nobits
	.weak		__nv_reservedSMEM_offset_0_alias
	.size		__nv_reservedSMEM_offset_0_alias, 0, 64
	.other		__nv_reservedSMEM_offset_0_alias,@"STO_CUDA_RESERVED_SHARED STV_DEFAULT"
__nv_reservedSMEM_offset_0_alias:
	.zero		0
	.zero		64


//--------------------- .nv.constant0._Z17oddEvenSortKernelPiii --------------------------
	.section	.nv.constant0._Z17oddEvenSortKernelPiii,"a",@progbits
	.sectionflags	@""
	.align	4
.nv.constant0._Z17oddEvenSortKernelPiii:
	.zero		912


//--------------------- SYMBOLS --------------------------

	.type		.nv.reservedSmem.offset0,@object
	.size		.nv.reservedSmem.offset0,0x4
